//
// Generated by NVIDIA NVVM Compiler
//
// Compiler Build ID: CL-36424714
// Cuda compilation tools, release 13.0, V13.0.88
// Based on NVVM 20.0.0
//

.version 9.0
.target sm_100
.address_size 64

	// .globl	_Z16print_dev_memoryPim
.extern .func  (.param .b32 func_retval0) vprintf
(
	.param .b64 vprintf_param_0,
	.param .b64 vprintf_param_1
)
;
.global .align 1 .b8 $str[42] = {109, 101, 109, 91, 37, 108, 100, 93, 58, 32, 37, 100, 44, 32, 109, 101, 109, 91, 37, 108, 100, 93, 58, 32, 37, 100, 44, 32, 109, 101, 109, 91, 37, 108, 100, 93, 58, 32, 37, 100, 10};

.visible .entry _Z16print_dev_memoryPim(
	.param .u64 .ptr .align 1 _Z16print_dev_memoryPim_param_0,
	.param .u64 _Z16print_dev_memoryPim_param_1
)
{
	.local .align 8 .b8 	__local_depot0[48];
	.reg .b64 	%SP;
	.reg .b64 	%SPL;
	.reg .pred 	%p<12>;
	.reg .b32 	%r<79>;
	.reg .b64 	%rd<63>;

	mov.u64 	%SPL, __local_depot0;
	cvta.local.u64 	%SP, %SPL;
	ld.param.u64 	%rd18, [_Z16print_dev_memoryPim_param_0];
	ld.param.u64 	%rd17, [_Z16print_dev_memoryPim_param_1];
	cvta.to.global.u64 	%rd1, %rd18;
	add.u64 	%rd19, %SP, 0;
	add.u64 	%rd2, %SPL, 0;
	mov.u32 	%r1, %tid.x;
	mov.u32 	%r2, %ctaid.x;
	or.b32  	%r3, %r1, %r2;
	setp.ne.s32 	%p1, %r3, 0;
	setp.lt.u64 	%p2, %rd17, 3;
	or.pred  	%p3, %p1, %p2;
	@%p3 bra 	$L__BB0_12;
	add.s64 	%rd3, %rd17, -2;
	add.s64 	%rd21, %rd17, -3;
	setp.lt.u64 	%p4, %rd21, 7;
	mov.b64 	%rd61, 0;
	@%p4 bra 	$L__BB0_4;
	add.s64 	%rd58, %rd1, 20;
	mov.b64 	%rd59, 0;
$L__BB0_3:
	.pragma "nounroll";
	ld.global.u32 	%r4, [%rd58+-20];
	ld.global.u32 	%r5, [%rd58+-16];
	ld.global.u32 	%r6, [%rd58+-12];
	st.local.u64 	[%rd2], %rd59;
	st.local.u32 	[%rd2+8], %r4;
	add.s64 	%rd23, %rd59, 1;
	st.local.u64 	[%rd2+16], %rd23;
	st.local.u32 	[%rd2+24], %r5;
	add.s64 	%rd24, %rd59, 2;
	st.local.u64 	[%rd2+32], %rd24;
	st.local.u32 	[%rd2+40], %r6;
	mov.u64 	%rd25, $str;
	cvta.global.u64 	%rd26, %rd25;
	{ // callseq 0, 0
	.param .b64 param0;
	st.param.b64 	[param0], %rd26;
	.param .b64 param1;
	st.param.b64 	[param1], %rd19;
	.param .b32 retval0;
	call.uni (retval0), 
	vprintf, 
	(
	param0, 
	param1
	);
	ld.param.b32 	%r7, [retval0];
	} // callseq 0
	ld.global.u32 	%r9, [%rd58+-16];
	ld.global.u32 	%r10, [%rd58+-12];
	ld.global.u32 	%r11, [%rd58+-8];
	st.local.u64 	[%rd2], %rd23;
	st.local.u32 	[%rd2+8], %r9;
	st.local.u64 	[%rd2+16], %rd24;
	st.local.u32 	[%rd2+24], %r10;
	add.s64 	%rd28, %rd59, 3;
	st.local.u64 	[%rd2+32], %rd28;
	st.local.u32 	[%rd2+40], %r11;
	{ // callseq 1, 0
	.param .b64 param0;
	st.param.b64 	[param0], %rd26;
	.param .b64 param1;
	st.param.b64 	[param1], %rd19;
	.param .b32 retval0;
	call.uni (retval0), 
	vprintf, 
	(
	param0, 
	param1
	);
	ld.param.b32 	%r12, [retval0];
	} // callseq 1
	ld.global.u32 	%r14, [%rd58+-12];
	ld.global.u32 	%r15, [%rd58+-8];
	ld.global.u32 	%r16, [%rd58+-4];
	st.local.u64 	[%rd2], %rd24;
	st.local.u32 	[%rd2+8], %r14;
	st.local.u64 	[%rd2+16], %rd28;
	st.local.u32 	[%rd2+24], %r15;
	add.s64 	%rd29, %rd59, 4;
	st.local.u64 	[%rd2+32], %rd29;
	st.local.u32 	[%rd2+40], %r16;
	{ // callseq 2, 0
	.param .b64 param0;
	st.param.b64 	[param0], %rd26;
	.param .b64 param1;
	st.param.b64 	[param1], %rd19;
	.param .b32 retval0;
	call.uni (retval0), 
	vprintf, 
	(
	param0, 
	param1
	);
	ld.param.b32 	%r17, [retval0];
	} // callseq 2
	ld.global.u32 	%r19, [%rd58+-8];
	ld.global.u32 	%r20, [%rd58+-4];
	ld.global.u32 	%r21, [%rd58];
	st.local.u64 	[%rd2], %rd28;
	st.local.u32 	[%rd2+8], %r19;
	st.local.u64 	[%rd2+16], %rd29;
	st.local.u32 	[%rd2+24], %r20;
	add.s64 	%rd30, %rd59, 5;
	st.local.u64 	[%rd2+32], %rd30;
	st.local.u32 	[%rd2+40], %r21;
	{ // callseq 3, 0
	.param .b64 param0;
	st.param.b64 	[param0], %rd26;
	.param .b64 param1;
	st.param.b64 	[param1], %rd19;
	.param .b32 retval0;
	call.uni (retval0), 
	vprintf, 
	(
	param0, 
	param1
	);
	ld.param.b32 	%r22, [retval0];
	} // callseq 3
	ld.global.u32 	%r24, [%rd58+-4];
	ld.global.u32 	%r25, [%rd58];
	ld.global.u32 	%r26, [%rd58+4];
	st.local.u64 	[%rd2], %rd29;
	st.local.u32 	[%rd2+8], %r24;
	st.local.u64 	[%rd2+16], %rd30;
	st.local.u32 	[%rd2+24], %r25;
	add.s64 	%rd31, %rd59, 6;
	st.local.u64 	[%rd2+32], %rd31;
	st.local.u32 	[%rd2+40], %r26;
	{ // callseq 4, 0
	.param .b64 param0;
	st.param.b64 	[param0], %rd26;
	.param .b64 param1;
	st.param.b64 	[param1], %rd19;
	.param .b32 retval0;
	call.uni (retval0), 
	vprintf, 
	(
	param0, 
	param1
	);
	ld.param.b32 	%r27, [retval0];
	} // callseq 4
	ld.global.u32 	%r29, [%rd58];
	ld.global.u32 	%r30, [%rd58+4];
	ld.global.u32 	%r31, [%rd58+8];
	st.local.u64 	[%rd2], %rd30;
	st.local.u32 	[%rd2+8], %r29;
	st.local.u64 	[%rd2+16], %rd31;
	st.local.u32 	[%rd2+24], %r30;
	add.s64 	%rd32, %rd59, 7;
	st.local.u64 	[%rd2+32], %rd32;
	st.local.u32 	[%rd2+40], %r31;
	{ // callseq 5, 0
	.param .b64 param0;
	st.param.b64 	[param0], %rd26;
	.param .b64 param1;
	st.param.b64 	[param1], %rd19;
	.param .b32 retval0;
	call.uni (retval0), 
	vprintf, 
	(
	param0, 
	param1
	);
	ld.param.b32 	%r32, [retval0];
	} // callseq 5
	ld.global.u32 	%r34, [%rd58+4];
	ld.global.u32 	%r35, [%rd58+8];
	ld.global.u32 	%r36, [%rd58+12];
	st.local.u64 	[%rd2], %rd31;
	st.local.u32 	[%rd2+8], %r34;
	st.local.u64 	[%rd2+16], %rd32;
	st.local.u32 	[%rd2+24], %r35;
	add.s64 	%rd7, %rd59, 8;
	st.local.u64 	[%rd2+32], %rd7;
	st.local.u32 	[%rd2+40], %r36;
	{ // callseq 6, 0
	.param .b64 param0;
	st.param.b64 	[param0], %rd26;
	.param .b64 param1;
	st.param.b64 	[param1], %rd19;
	.param .b32 retval0;
	call.uni (retval0), 
	vprintf, 
	(
	param0, 
	param1
	);
	ld.param.b32 	%r37, [retval0];
	} // callseq 6
	ld.global.u32 	%r39, [%rd58+8];
	ld.global.u32 	%r40, [%rd58+12];
	ld.global.u32 	%r41, [%rd58+16];
	st.local.u64 	[%rd2], %rd32;
	st.local.u32 	[%rd2+8], %r39;
	st.local.u64 	[%rd2+16], %rd7;
	st.local.u32 	[%rd2+24], %r40;
	add.s64 	%rd33, %rd59, 9;
	st.local.u64 	[%rd2+32], %rd33;
	st.local.u32 	[%rd2+40], %r41;
	{ // callseq 7, 0
	.param .b64 param0;
	st.param.b64 	[param0], %rd26;
	.param .b64 param1;
	st.param.b64 	[param1], %rd19;
	.param .b32 retval0;
	call.uni (retval0), 
	vprintf, 
	(
	param0, 
	param1
	);
	ld.param.b32 	%r42, [retval0];
	} // callseq 7
	add.s64 	%rd58, %rd58, 32;
	and.b64  	%rd61, %rd3, -8;
	setp.ne.s64 	%p5, %rd7, %rd61;
	mov.u64 	%rd59, %rd7;
	@%p5 bra 	$L__BB0_3;
$L__BB0_4:
	and.b64  	%rd11, %rd3, 7;
	setp.eq.s64 	%p6, %rd11, 0;
	@%p6 bra 	$L__BB0_12;
	and.b64  	%rd12, %rd3, 3;
	setp.lt.u64 	%p7, %rd11, 4;
	@%p7 bra 	$L__BB0_7;
	add.s64 	%rd34, %rd61, 2;
	shl.b64 	%rd35, %rd61, 2;
	add.s64 	%rd36, %rd1, %rd35;
	ld.global.u32 	%r44, [%rd36];
	add.s64 	%rd37, %rd61, 1;
	ld.global.u32 	%r45, [%rd36+4];
	ld.global.u32 	%r46, [%rd36+8];
	st.local.u64 	[%rd2], %rd61;
	st.local.u32 	[%rd2+8], %r44;
	st.local.u64 	[%rd2+16], %rd37;
	st.local.u32 	[%rd2+24], %r45;
	st.local.u64 	[%rd2+32], %rd34;
	st.local.u32 	[%rd2+40], %r46;
	mov.u64 	%rd38, $str;
	cvta.global.u64 	%rd39, %rd38;
	{ // callseq 8, 0
	.param .b64 param0;
	st.param.b64 	[param0], %rd39;
	.param .b64 param1;
	st.param.b64 	[param1], %rd19;
	.param .b32 retval0;
	call.uni (retval0), 
	vprintf, 
	(
	param0, 
	param1
	);
	ld.param.b32 	%r47, [retval0];
	} // callseq 8
	add.s64 	%rd41, %rd61, 3;
	ld.global.u32 	%r49, [%rd36+4];
	ld.global.u32 	%r50, [%rd36+8];
	ld.global.u32 	%r51, [%rd36+12];
	st.local.u64 	[%rd2], %rd37;
	st.local.u32 	[%rd2+8], %r49;
	st.local.u64 	[%rd2+16], %rd34;
	st.local.u32 	[%rd2+24], %r50;
	st.local.u64 	[%rd2+32], %rd41;
	st.local.u32 	[%rd2+40], %r51;
	{ // callseq 9, 0
	.param .b64 param0;
	st.param.b64 	[param0], %rd39;
	.param .b64 param1;
	st.param.b64 	[param1], %rd19;
	.param .b32 retval0;
	call.uni (retval0), 
	vprintf, 
	(
	param0, 
	param1
	);
	ld.param.b32 	%r52, [retval0];
	} // callseq 9
	add.s64 	%rd13, %rd61, 4;
	ld.global.u32 	%r54, [%rd36+8];
	ld.global.u32 	%r55, [%rd36+12];
	ld.global.u32 	%r56, [%rd36+16];
	st.local.u64 	[%rd2], %rd34;
	st.local.u32 	[%rd2+8], %r54;
	st.local.u64 	[%rd2+16], %rd41;
	st.local.u32 	[%rd2+24], %r55;
	st.local.u64 	[%rd2+32], %rd13;
	st.local.u32 	[%rd2+40], %r56;
	{ // callseq 10, 0
	.param .b64 param0;
	st.param.b64 	[param0], %rd39;
	.param .b64 param1;
	st.param.b64 	[param1], %rd19;
	.param .b32 retval0;
	call.uni (retval0), 
	vprintf, 
	(
	param0, 
	param1
	);
	ld.param.b32 	%r57, [retval0];
	} // callseq 10
	add.s64 	%rd42, %rd61, 5;
	ld.global.u32 	%r59, [%rd36+12];
	ld.global.u32 	%r60, [%rd36+16];
	ld.global.u32 	%r61, [%rd36+20];
	st.local.u64 	[%rd2], %rd41;
	st.local.u32 	[%rd2+8], %r59;
	st.local.u64 	[%rd2+16], %rd13;
	st.local.u32 	[%rd2+24], %r60;
	st.local.u64 	[%rd2+32], %rd42;
	st.local.u32 	[%rd2+40], %r61;
	{ // callseq 11, 0
	.param .b64 param0;
	st.param.b64 	[param0], %rd39;
	.param .b64 param1;
	st.param.b64 	[param1], %rd19;
	.param .b32 retval0;
	call.uni (retval0), 
	vprintf, 
	(
	param0, 
	param1
	);
	ld.param.b32 	%r62, [retval0];
	} // callseq 11
	mov.u64 	%rd61, %rd13;
$L__BB0_7:
	setp.eq.s64 	%p8, %rd12, 0;
	@%p8 bra 	$L__BB0_12;
	setp.eq.s64 	%p9, %rd12, 1;
	@%p9 bra 	$L__BB0_10;
	add.s64 	%rd15, %rd61, 2;
	shl.b64 	%rd43, %rd61, 2;
	add.s64 	%rd44, %rd1, %rd43;
	ld.global.u32 	%r64, [%rd44];
	add.s64 	%rd45, %rd61, 1;
	ld.global.u32 	%r65, [%rd44+4];
	ld.global.u32 	%r66, [%rd44+8];
	st.local.u64 	[%rd2], %rd61;
	st.local.u32 	[%rd2+8], %r64;
	st.local.u64 	[%rd2+16], %rd45;
	st.local.u32 	[%rd2+24], %r65;
	st.local.u64 	[%rd2+32], %rd15;
	st.local.u32 	[%rd2+40], %r66;
	mov.u64 	%rd46, $str;
	cvta.global.u64 	%rd47, %rd46;
	{ // callseq 12, 0
	.param .b64 param0;
	st.param.b64 	[param0], %rd47;
	.param .b64 param1;
	st.param.b64 	[param1], %rd19;
	.param .b32 retval0;
	call.uni (retval0), 
	vprintf, 
	(
	param0, 
	param1
	);
	ld.param.b32 	%r67, [retval0];
	} // callseq 12
	add.s64 	%rd49, %rd61, 3;
	ld.global.u32 	%r69, [%rd44+4];
	ld.global.u32 	%r70, [%rd44+8];
	ld.global.u32 	%r71, [%rd44+12];
	st.local.u64 	[%rd2], %rd45;
	st.local.u32 	[%rd2+8], %r69;
	st.local.u64 	[%rd2+16], %rd15;
	st.local.u32 	[%rd2+24], %r70;
	st.local.u64 	[%rd2+32], %rd49;
	st.local.u32 	[%rd2+40], %r71;
	{ // callseq 13, 0
	.param .b64 param0;
	st.param.b64 	[param0], %rd47;
	.param .b64 param1;
	st.param.b64 	[param1], %rd19;
	.param .b32 retval0;
	call.uni (retval0), 
	vprintf, 
	(
	param0, 
	param1
	);
	ld.param.b32 	%r72, [retval0];
	} // callseq 13
	mov.u64 	%rd61, %rd15;
$L__BB0_10:
	and.b64  	%rd50, %rd17, 1;
	setp.eq.b64 	%p10, %rd50, 1;
	not.pred 	%p11, %p10;
	@%p11 bra 	$L__BB0_12;
	add.s64 	%rd51, %rd61, 2;
	shl.b64 	%rd52, %rd61, 2;
	add.s64 	%rd53, %rd1, %rd52;
	ld.global.u32 	%r74, [%rd53];
	add.s64 	%rd54, %rd61, 1;
	ld.global.u32 	%r75, [%rd53+4];
	ld.global.u32 	%r76, [%rd53+8];
	st.local.u64 	[%rd2], %rd61;
	st.local.u32 	[%rd2+8], %r74;
	st.local.u64 	[%rd2+16], %rd54;
	st.local.u32 	[%rd2+24], %r75;
	st.local.u64 	[%rd2+32], %rd51;
	st.local.u32 	[%rd2+40], %r76;
	mov.u64 	%rd55, $str;
	cvta.global.u64 	%rd56, %rd55;
	{ // callseq 14, 0
	.param .b64 param0;
	st.param.b64 	[param0], %rd56;
	.param .b64 param1;
	st.param.b64 	[param1], %rd19;
	.param .b32 retval0;
	call.uni (retval0), 
	vprintf, 
	(
	param0, 
	param1
	);
	ld.param.b32 	%r77, [retval0];
	} // callseq 14
$L__BB0_12:
	ret;

}


// ===== COMPILED SASS (sm_100) =====

	.target	sm_100

	.elftype	@"ET_EXEC"


//--------------------- .note.nv.tkinfo           --------------------------
	.section	.note.nv.tkinfo,"",@"SHT_NOTE"
	.sectionflags	@"SHF_NOTE_NV_TKINFO"
	.tkinfo
        /*0018*/ 	.word	0x00000002
        /*0030*/ 	.string	""
        /*0030*/ 	.string	"ptxas"
        /*0030*/ 	.string	"Cuda compilation tools, release 13.0, V13.0.88"
        /*0030*/ 	.string	"Build cuda_13.0.r13.0/compiler.36424714_0"
        /*0030*/ 	.string	"-arch sm_100 -m 64 "



//--------------------- .note.nv.cuinfo           --------------------------
	.section	.note.nv.cuinfo,"",@"SHT_NOTE"
	.sectionflags	@"SHF_NOTE_NV_CUINFO"
        /*0018*/ 	.short	0x0002
        /*001a*/ 	.short	0x0064
        /*001c*/ 	.short	0x0082
	.zero		2


//--------------------- .nv.info                  --------------------------
	.section	.nv.info,"",@"SHT_CUDA_INFO"
	.align	4


	//----- nvinfo : EIATTR_REGCOUNT
	.align		4
        /*0000*/ 	.byte	0x04, 0x2f
        /*0002*/ 	.short	(.L_2 - .L_1)
	.align		4
.L_1:
        /*0004*/ 	.word	index@(_Z16print_dev_memoryPim)
        /*0008*/ 	.word	0x00000022


	//----- nvinfo : EIATTR_FRAME_SIZE
	.align		4
.L_2:
        /*000c*/ 	.byte	0x04, 0x11
        /*000e*/ 	.short	(.L_4 - .L_3)
	.align		4
.L_3:
        /*0010*/ 	.word	index@(_Z16print_dev_memoryPim)
        /*0014*/ 	.word	0x00000030


	//----- nvinfo : EIATTR_MIN_STACK_SIZE
	.align		4
.L_4:
        /*0018*/ 	.byte	0x04, 0x12
        /*001a*/ 	.short	(.L_6 - .L_5)
	.align		4
.L_5:
        /*001c*/ 	.word	index@(_Z16print_dev_memoryPim)
        /*0020*/ 	.word	0x00000030
.L_6:


//--------------------- .nv.compat                --------------------------
	.section	.nv.compat,"",@"SHT_CUDA_COMPAT_INFO"
	.align	4
        /*0000*/ 	.byte	0x02, 0x09, 0x00, 0x00, 0x02, 0x02, 0x01, 0x00, 0x02, 0x05, 0x05, 0x00, 0x03, 0x07, 0x01, 0x01
        /*0010*/ 	.byte	0x02, 0x03, 0x00, 0x00, 0x02, 0x06, 0x01, 0x00, 0x04, 0x0b, 0x08, 0x00, 0x09, 0x00, 0x00, 0x00
        /*0020*/ 	.byte	0x00, 0x00, 0x00, 0x00


//--------------------- .nv.info._Z16print_dev_memoryPim --------------------------
	.section	.nv.info._Z16print_dev_memoryPim,"",@"SHT_CUDA_INFO"
	.sectionflags	@""
	.align	4


	//----- nvinfo : EIATTR_CUDA_API_VERSION
	.align		4
        /*0000*/ 	.byte	0x04, 0x37
        /*0002*/ 	.short	(.L_8 - .L_7)
.L_7:
        /*0004*/ 	.word	0x00000082


	//----- nvinfo : EIATTR_KPARAM_INFO
	.align		4
.L_8:
        /*0008*/ 	.byte	0x04, 0x17
        /*000a*/ 	.short	(.L_10 - .L_9)
.L_9:
        /*000c*/ 	.word	0x00000000
        /*0010*/ 	.short	0x0001
        /*0012*/ 	.short	0x0008
        /*0014*/ 	.byte	0x00, 0xf0, 0x21, 0x00


	//----- nvinfo : EIATTR_KPARAM_INFO
	.align		4
.L_10:
        /*0018*/ 	.byte	0x04, 0x17
        /*001a*/ 	.short	(.L_12 - .L_11)
.L_11:
        /*001c*/ 	.word	0x00000000
        /*0020*/ 	.short	0x0000
        /*0022*/ 	.short	0x0000
        /*0024*/ 	.byte	0x00, 0xf5, 0x21, 0x00


	//----- nvinfo : EIATTR_SPARSE_MMA_MASK
	.align		4
.L_12:
        /*0028*/ 	.byte	0x03, 0x50
        /*002a*/ 	.short	0x0000


	//----- nvinfo : EIATTR_MAXREG_COUNT
	.align		4
        /*002c*/ 	.byte	0x03, 0x1b
        /*002e*/ 	.short	0x00ff


	//----- nvinfo : EIATTR_EXTERNS
	.align		4
        /*0030*/ 	.byte	0x04, 0x0f
        /*0032*/ 	.short	(.L_14 - .L_13)


	//   ....[0]....
	.align		4
.L_13:
        /*0034*/ 	.word	index@(vprintf)


	//----- nvinfo : EIATTR_MERCURY_ISA_VERSION
	.align		4
.L_14:
        /*0038*/ 	.byte	0x03, 0x5f
        /*003a*/ 	.short	0x0101


	//----- nvinfo : EIATTR_VRC_CTA_INIT_COUNT
	.align		4
        /*003c*/ 	.byte	0x02, 0x4a
	.zero		1
	.zero		1


	//----- nvinfo : EIATTR_SYSCALL_OFFSETS
	.align		4
        /*0040*/ 	.byte	0x04, 0x46
        /*0042*/ 	.short	(.L_16 - .L_15)


	//   ....[0]....
.L_15:
        /*0044*/ 	.word	0x00000340


	//   ....[1]....
        /*0048*/ 	.word	0x00000470


	//   ....[2]....
        /*004c*/ 	.word	0x000005a0


	//   ....[3]....
        /*0050*/ 	.word	0x000006d0


	//   ....[4]....
        /*0054*/ 	.word	0x00000800


	//   ....[5]....
        /*0058*/ 	.word	0x00000930


	//   ....[6]....
        /*005c*/ 	.word	0x00000a60


	//   ....[7]....
        /*0060*/ 	.word	0x00000bc0


	//   ....[8]....
        /*0064*/ 	.word	0x00000ea0


	//   ....[9]....
        /*0068*/ 	.word	0x00000fd0


	//   ....[10]....
        /*006c*/ 	.word	0x00001100


	//   ....[11]....
        /*0070*/ 	.word	0x00001240


	//   ....[12]....
        /*0074*/ 	.word	0x00001470


	//   ....[13]....
        /*0078*/ 	.word	0x000015a0


	//   ....[14]....
        /*007c*/ 	.word	0x000017d0


	//----- nvinfo : EIATTR_EXIT_INSTR_OFFSETS
	.align		4
.L_16:
        /*0080*/ 	.byte	0x04, 0x1c
        /*0082*/ 	.short	(.L_18 - .L_17)


	//   ....[0]....
.L_17:
        /*0084*/ 	.word	0x000000c0


	//   ....[1]....
        /*0088*/ 	.word	0x00000cb0


	//   ....[2]....
        /*008c*/ 	.word	0x00001290


	//   ....[3]....
        /*0090*/ 	.word	0x00001610


	//   ....[4]....
        /*0094*/ 	.word	0x000017e0


	//----- nvinfo : EIATTR_CRS_STACK_SIZE
	.align		4
.L_18:
        /*0098*/ 	.byte	0x04, 0x1e
        /*009a*/ 	.short	(.L_20 - .L_19)
.L_19:
        /*009c*/ 	.word	0x00000000


	//----- nvinfo : EIATTR_CBANK_PARAM_SIZE
	.align		4
.L_20:
        /*00a0*/ 	.byte	0x03, 0x19
        /*00a2*/ 	.short	0x0010


	//----- nvinfo : EIATTR_PARAM_CBANK
	.align		4
        /*00a4*/ 	.byte	0x04, 0x0a
        /*00a6*/ 	.short	(.L_22 - .L_21)
	.align		4
.L_21:
        /*00a8*/ 	.word	index@(.nv.constant0._Z16print_dev_memoryPim)
        /*00ac*/ 	.short	0x0380
        /*00ae*/ 	.short	0x0010


	//----- nvinfo : EIATTR_SW_WAR
	.align		4
.L_22:
        /*00b0*/ 	.byte	0x04, 0x36
        /*00b2*/ 	.short	(.L_24 - .L_23)
.L_23:
        /*00b4*/ 	.word	0x00000008
.L_24:


//--------------------- .nv.callgraph             --------------------------
	.section	.nv.callgraph,"",@"SHT_CUDA_CALLGRAPH"
	.align	4
	.sectionentsize	8
	.align		4
        /*0000*/ 	.word	0x00000000
	.align		4
        /*0004*/ 	.word	0xffffffff
	.align		4
        /*0008*/ 	.word	index@(_Z16print_dev_memoryPim)
	.align		4
        /*000c*/ 	.word	index@(vprintf)
	.align		4
        /*0010*/ 	.word	0x00000000
	.align		4
        /*0014*/ 	.word	0xfffffffe
	.align		4
        /*0018*/ 	.word	0x00000000
	.align		4
        /*001c*/ 	.word	0xfffffffd
	.align		4
        /*0020*/ 	.word	0x00000000
	.align		4
        /*0024*/ 	.word	0xfffffffc


//--------------------- .nv.constant4             --------------------------
	.section	.nv.constant4,"a",@progbits
	.align	8
	.align		8
.nv.constant4:
        /*0000*/ 	.dword	vprintf
	.align		8
        /*0008*/ 	.dword	$str


//--------------------- .text._Z16print_dev_memoryPim --------------------------
	.section	.text._Z16print_dev_memoryPim,"ax",@progbits
	.align	128
        .global         _Z16print_dev_memoryPim
        .type           _Z16print_dev_memoryPim,@function
        .size           _Z16print_dev_memoryPim,(.L_x_21 - _Z16print_dev_memoryPim)
        .other          _Z16print_dev_memoryPim,@"STO_CUDA_ENTRY STV_DEFAULT"
_Z16print_dev_memoryPim:
.text._Z16print_dev_memoryPim:
[----:B------:R-:W0:Y:S01]  /*0000*/  LDC R1, c[0x0][0x37c] ;  /* 0x0000df00ff017b82 */ /* 0x000e220000000800 */
[----:B------:R-:W1:Y:S07]  /*0010*/  S2R R0, SR_TID.X ;  /* 0x0000000000007919 */ /* 0x000e6e0000002100 */
[----:B------:R-:W1:Y:S01]  /*0020*/  S2UR UR6, SR_CTAID.X ;  /* 0x00000000000679c3 */ /* 0x000e620000002500 */
[----:B------:R-:W2:Y:S01]  /*0030*/  LDCU UR4, c[0x0][0x2f8] ;  /* 0x00005f00ff0477ac */ /* 0x000ea20008000800 */
[----:B0-----:R-:W-:Y:S01]  /*0040*/  VIADD R1, R1, 0xffffffd0 ;  /* 0xffffffd001017836 */ /* 0x001fe20000000000 */
[----:B------:R-:W0:Y:S05]  /*0050*/  LDCU UR5, c[0x0][0x2fc] ;  /* 0x00005f80ff0577ac */ /* 0x000e2a0008000800 */
[----:B------:R-:W3:Y:S01]  /*0060*/  LDC.64 R2, c[0x0][0x388] ;  /* 0x0000e200ff027b82 */ /* 0x000ee20000000a00 */
[----:B-1----:R-:W-:-:S02]  /*0070*/  LOP3.LUT P0, RZ, R0, UR6, RZ, 0xfc, !PT ;  /* 0x0000000600ff7c12 */ /* 0x002fc4000f80fcff */
[----:B---3--:R-:W-:-:S04]  /*0080*/  ISETP.LT.U32.AND P1, PT, R2, 0x3, PT ;  /* 0x000000030200780c */ /* 0x008fc80003f21070 */
[----:B------:R-:W-:Y:S02]  /*0090*/  ISETP.LT.U32.OR.EX P0, PT, R3, RZ, P0, P1 ;  /* 0x000000ff0300720c */ /* 0x000fe40000701510 */
[----:B--2---:R-:W-:-:S05]  /*00a0*/  IADD3 R23, P1, PT, R1, UR4, RZ ;  /* 0x0000000401177c10 */ /* 0x004fca000ff3e0ff */
[----:B0-----:R-:W-:-:S06]  /*00b0*/  IMAD.X R22, RZ, RZ, UR5, P1 ;  /* 0x00000005ff167e24 */ /* 0x001fcc00088e06ff */
[----:B------:R-:W-:Y:S05]  /*00c0*/  @P0 EXIT ;  /* 0x000000000000094d */ /* 0x000fea0003800000 */
[----:B------:R-:W-:Y:S01]  /*00d0*/  IADD3 R0, P1, PT, R2, -0x3, RZ ;  /* 0xfffffffd02007810 */ /* 0x000fe20007f3e0ff */
[----:B------:R-:W0:Y:S01]  /*00e0*/  LDCU.64 UR36, c[0x0][0x358] ;  /* 0x00006b00ff2477ac */ /* 0x000e220008000a00 */
[----:B------:R-:W-:Y:S02]  /*00f0*/  CS2R R24, SRZ ;  /* 0x0000000000187805 */ /* 0x000fe4000001ff00 */
[----:B------:R-:W-:Y:S02]  /*0100*/  ISETP.GE.U32.AND P0, PT, R0, 0x7, PT ;  /* 0x000000070000780c */ /* 0x000fe40003f06070 */
[----:B------:R-:W-:Y:S02]  /*0110*/  IADD3.X R0, PT, PT, R3, -0x1, RZ, P1, !PT ;  /* 0xffffffff03007810 */ /* 0x000fe40000ffe4ff */
[----:B------:R-:W-:Y:S02]  /*0120*/  IADD3 R27, P1, PT, R2, -0x2, RZ ;  /* 0xfffffffe021b7810 */ /* 0x000fe40007f3e0ff */
[----:B------:R-:W-:-:S02]  /*0130*/  ISETP.GE.U32.AND.EX P0, PT, R0, RZ, PT, P0 ;  /* 0x000000ff0000720c */ /* 0x000fc40003f06100 */
[----:B------:R-:W-:-:S11]  /*0140*/  IADD3.X R26, PT, PT, R3, -0x1, RZ, P1, !PT ;  /* 0xffffffff031a7810 */ /* 0x000fd60000ffe4ff */
[----:B0-----:R-:W-:Y:S05]  /*0150*/  @!P0 BRA `(.L_x_0) ;  /* 0x0000000800c88947 */ /* 0x001fea0003800000 */
[----:B------:R-:W0:Y:S01]  /*0160*/  LDCU.64 UR4, c[0x0][0x380] ;  /* 0x00007000ff0477ac */ /* 0x000e220008000a00 */
[----:B------:R-:W-:Y:S01]  /*0170*/  BSSY.RECONVERGENT B6, `(.L_x_1) ;  /* 0x00000ae000067945 */ /* 0x000fe20003800200 */
[----:B------:R-:W-:Y:S01]  /*0180*/  CS2R R24, SRZ ;  /* 0x0000000000187805 */ /* 0x000fe2000001ff00 */
[----:B0-----:R-:W-:-:S04]  /*0190*/  UIADD3 UR4, UP0, UPT, UR4, 0x14, URZ ;  /* 0x0000001404047890 */ /* 0x001fc8000ff1e0ff */
[----:B------:R-:W-:Y:S02]  /*01a0*/  UIADD3.X UR5, UPT, UPT, URZ, UR5, URZ, UP0, !UPT ;  /* 0x00000005ff057290 */ /* 0x000fe400087fe4ff */
[----:B------:R-:W-:-:S04]  /*01b0*/  IMAD.U32 R30, RZ, RZ, UR4 ;  /* 0x00000004ff1e7e24 */ /* 0x000fc8000f8e00ff */
[----:B------:R-:W-:-:S07]  /*01c0*/  IMAD.U32 R31, RZ, RZ, UR5 ;  /* 0x00000005ff1f7e24 */ /* 0x000fce000f8e00ff */
.L_x_10:
[----:B------:R-:W2:Y:S04]  /*01d0*/  LDG.E R0, desc[UR36][R30.64+-0x14] ;  /* 0xffffec241e007981 */ /* 0x000ea8000c1e1900 */
[----:B------:R-:W3:Y:S04]  /*01e0*/  LDG.E R10, desc[UR36][R30.64+-0xc] ;  /* 0xfffff4241e0a7981 */ /* 0x000ee8000c1e1900 */
[----:B------:R-:W4:Y:S01]  /*01f0*/  LDG.E R6, desc[UR36][R30.64+-0x10] ;  /* 0xfffff0241e067981 */ /* 0x000f22000c1e1900 */
[C---:B------:R-:W-:Y:S01]  /*0200*/  IADD3 R16, P0, PT, R25.reuse, 0x1, RZ ;  /* 0x0000000119107810 */ /* 0x040fe20007f1e0ff */
[----:B------:R-:W0:Y:S01]  /*0210*/  LDCU.64 UR4, c[0x4][0x8] ;  /* 0x01000100ff0477ac */ /* 0x000e220008000a00 */
[----:B------:R-:W-:-:S02]  /*0220*/  IADD3 R28, P1, PT, R25, 0x2, RZ ;  /* 0x00000002191c7810 */ /* 0x000fc40007f3e0ff */
[----:B------:R-:W-:Y:S01]  /*0230*/  MOV R2, 0x0 ;  /* 0x0000000000027802 */ /* 0x000fe20000000f00 */
[--C-:B------:R-:W-:Y:S02]  /*0240*/  IMAD.X R17, RZ, RZ, R24.reuse, P0 ;  /* 0x000000ffff117224 */ /* 0x100fe400000e0618 */
[----:B------:R-:W-:Y:S01]  /*0250*/  IMAD.X R29, RZ, RZ, R24, P1 ;  /* 0x000000ffff1d7224 */ /* 0x000fe200008e0618 */
[----:B------:R1:W1:Y:S02]  /*0260*/  LDC.64 R8, c[0x4][R2] ;  /* 0x0100000002087b82 */ /* 0x0002640000000a00 */
[----:B------:R-:W-:Y:S04]  /*0270*/  STL.64 [R1+0x10], R16 ;  /* 0x0000101001007387 */ /* 0x000fe80000100a00 */
[----:B------:R-:W-:Y:S01]  /*0280*/  STL.64 [R1+0x20], R28 ;  /* 0x0000201c01007387 */ /* 0x000fe20000100a00 */
[----:B------:R-:W-:-:S02]  /*0290*/  IMAD.MOV.U32 R4, RZ, RZ, R25 ;  /* 0x000000ffff047224 */ /* 0x000fc400078e0019 */
[----:B------:R-:W-:Y:S02]  /*02a0*/  IMAD.MOV.U32 R5, RZ, RZ, R24 ;  /* 0x000000ffff057224 */ /* 0x000fe400078e0018 */
[----:B------:R-:W-:-:S03]  /*02b0*/  IMAD.MOV.U32 R7, RZ, RZ, R22 ;  /* 0x000000ffff077224 */ /* 0x000fc600078e0016 */
[----:B------:R0:W-:Y:S02]  /*02c0*/  STL.64 [R1], R4 ;  /* 0x0000000401007387 */ /* 0x0001e40000100a00 */
[----:B0-----:R-:W-:Y:S01]  /*02d0*/  MOV R4, UR4 ;  /* 0x0000000400047c02 */ /* 0x001fe20008000f00 */
[----:B------:R-:W-:Y:S01]  /*02e0*/  IMAD.U32 R5, RZ, RZ, UR5 ;  /* 0x00000005ff057e24 */ /* 0x000fe2000f8e00ff */
[----:B--2---:R-:W-:Y:S04]  /*02f0*/  STL [R1+0x8], R0 ;  /* 0x0000080001007387 */ /* 0x004fe80000100800 */
[----:B---3--:R-:W-:Y:S04]  /*0300*/  STL [R1+0x28], R10 ;  /* 0x0000280a01007387 */ /* 0x008fe80000100800 */
[----:B----4-:R0:W-:Y:S02]  /*0310*/  STL [R1+0x18], R6 ;  /* 0x0000180601007387 */ /* 0x0101e40000100800 */
[----:B01----:R-:W-:-:S07]  /*0320*/  IMAD.MOV.U32 R6, RZ, RZ, R23 ;  /* 0x000000ffff067224 */ /* 0x003fce00078e0017 */
[----:B------:R-:W-:-:S07]  /*0330*/  LEPC R20, `(.L_x_2) ;  /* 0x000000001014794e */ /* 0x000fce0000000000 */
[----:B------:R-:W-:Y:S05]  /*0340*/  CALL.ABS.NOINC R8 ;  /* 0x0000000008007343 */ /* 0x000fea0003c00000 */
.L_x_2:
[----:B------:R-:W2:Y:S04]  /*0350*/  LDG.E R0, desc[UR36][R30.64+-0x10] ;  /* 0xfffff0241e007981 */ /* 0x000ea8000c1e1900 */
[----:B------:R-:W3:Y:S04]  /*0360*/  LDG.E R10, desc[UR36][R30.64+-0xc] ;  /* 0xfffff4241e0a7981 */ /* 0x000ee8000c1e1900 */
[----:B------:R-:W4:Y:S01]  /*0370*/  LDG.E R12, desc[UR36][R30.64+-0x8] ;  /* 0xfffff8241e0c7981 */ /* 0x000f22000c1e1900 */
[----:B------:R-:W-:Y:S01]  /*0380*/  IADD3 R18, P0, PT, R25, 0x3, RZ ;  /* 0x0000000319127810 */ /* 0x000fe20007f1e0ff */
[----:B------:R0:W1:Y:S01]  /*0390*/  LDC.64 R8, c[0x4][R2] ;  /* 0x0100000002087b82 */ /* 0x0000620000000a00 */
[----:B------:R-:W5:Y:S01]  /*03a0*/  LDCU.64 UR4, c[0x4][0x8] ;  /* 0x01000100ff0477ac */ /* 0x000f620008000a00 */
[----:B------:R0:W-:Y:S01]  /*03b0*/  STL.64 [R1], R16 ;  /* 0x0000001001007387 */ /* 0x0001e20000100a00 */
[----:B------:R-:W-:Y:S01]  /*03c0*/  IMAD.MOV.U32 R6, RZ, RZ, R23 ;  /* 0x000000ffff067224 */ /* 0x000fe200078e0017 */
[----:B------:R-:W-:Y:S01]  /*03d0*/  MOV R7, R22 ;  /* 0x0000001600077202 */ /* 0x000fe20000000f00 */
[----:B------:R-:W-:Y:S01]  /*03e0*/  IMAD.X R19, RZ, RZ, R24, P0 ;  /* 0x000000ffff137224 */ /* 0x000fe200000e0618 */
[----:B------:R0:W-:Y:S04]  /*03f0*/  STL.64 [R1+0x10], R28 ;  /* 0x0000101c01007387 */ /* 0x0001e80000100a00 */
[----:B------:R0:W-:Y:S01]  /*0400*/  STL.64 [R1+0x20], R18 ;  /* 0x0000201201007387 */ /* 0x0001e20000100a00 */
[----:B-----5:R-:W-:-:S02]  /*0410*/  IMAD.U32 R4, RZ, RZ, UR4 ;  /* 0x00000004ff047e24 */ /* 0x020fc4000f8e00ff */
[----:B------:R-:W-:Y:S01]  /*0420*/  IMAD.U32 R5, RZ, RZ, UR5 ;  /* 0x00000005ff057e24 */ /* 0x000fe2000f8e00ff */
[----:B--2---:R0:W-:Y:S04]  /*0430*/  STL [R1+0x8], R0 ;  /* 0x0000080001007387 */ /* 0x0041e80000100800 */
[----:B---3--:R0:W-:Y:S04]  /*0440*/  STL [R1+0x18], R10 ;  /* 0x0000180a01007387 */ /* 0x0081e80000100800 */
[----:B-1--4-:R0:W-:Y:S02]  /*0450*/  STL [R1+0x28], R12 ;  /* 0x0000280c01007387 */ /* 0x0121e40000100800 */
[----:B------:R-:W-:-:S07]  /*0460*/  LEPC R20, `(.L_x_3) ;  /* 0x000000001014794e */ /* 0x000fce0000000000 */
[----:B0-----:R-:W-:Y:S05]  /*0470*/  CALL.ABS.NOINC R8 ;  /* 0x0000000008007343 */ /* 0x001fea0003c00000 */
.L_x_3:
[----:B------:R-:W2:Y:S04]  /*0480*/  LDG.E R0, desc[UR36][R30.64+-0xc] ;  /* 0xfffff4241e007981 */ /* 0x000ea8000c1e1900 */
[----:B------:R-:W3:Y:S04]  /*0490*/  LDG.E R10, desc[UR36][R30.64+-0x8] ;  /* 0xfffff8241e0a7981 */ /* 0x000ee8000c1e1900 */
[----:B------:R-:W4:Y:S01]  /*04a0*/  LDG.E R12, desc[UR36][R30.64+-0x4] ;  /* 0xfffffc241e0c7981 */ /* 0x000f22000c1e1900 */
[----:B------:R-:W-:Y:S01]  /*04b0*/  IADD3 R16, P0, PT, R25, 0x4, RZ ;  /* 0x0000000419107810 */ /* 0x000fe20007f1e0ff */
[----:B------:R0:W1:Y:S01]  /*04c0*/  LDC.64 R8, c[0x4][R2] ;  /* 0x0100000002087b82 */ /* 0x0000620000000a00 */
[----:B------:R-:W5:Y:S01]  /*04d0*/  LDCU.64 UR4, c[0x4][0x8] ;  /* 0x01000100ff0477ac */ /* 0x000f620008000a00 */
[----:B------:R0:W-:Y:S01]  /*04e0*/  STL.64 [R1], R28 ;  /* 0x0000001c01007387 */ /* 0x0001e20000100a00 */
[----:B------:R-:W-:-:S02]  /*04f0*/  IMAD.MOV.U32 R6, RZ, RZ, R23 ;  /* 0x000000ffff067224 */ /* 0x000fc400078e0017 */
[----:B------:R-:W-:Y:S01]  /*0500*/  IMAD.X R17, RZ, RZ, R24, P0 ;  /* 0x000000ffff117224 */ /* 0x000fe200000e0618 */
[----:B------:R0:W-:Y:S01]  /*0510*/  STL.64 [R1+0x10], R18 ;  /* 0x0000101201007387 */ /* 0x0001e20000100a00 */
[----:B------:R-:W-:-:S03]  /*0520*/  IMAD.MOV.U32 R7, RZ, RZ, R22 ;  /* 0x000000ffff077224 */ /* 0x000fc600078e0016 */
[----:B------:R0:W-:Y:S01]  /*0530*/  STL.64 [R1+0x20], R16 ;  /* 0x0000201001007387 */ /* 0x0001e20000100a00 */
[----:B-----5:R-:W-:Y:S02]  /*0540*/  IMAD.U32 R4, RZ, RZ, UR4 ;  /* 0x00000004ff047e24 */ /* 0x020fe4000f8e00ff */
[----:B------:R-:W-:Y:S01]  /*0550*/  IMAD.U32 R5, RZ, RZ, UR5 ;  /* 0x00000005ff057e24 */ /* 0x000fe2000f8e00ff */
[----:B--2---:R0:W-:Y:S04]  /*0560*/  STL [R1+0x8], R0 ;  /* 0x0000080001007387 */ /* 0x0041e80000100800 */
[----:B---3--:R0:W-:Y:S04]  /*0570*/  STL [R1+0x18], R10 ;  /* 0x0000180a01007387 */ /* 0x0081e80000100800 */
[----:B-1--4-:R0:W-:Y:S02]  /*0580*/  STL [R1+0x28], R12 ;  /* 0x0000280c01007387 */ /* 0x0121e40000100800 */
[----:B------:R-:W-:-:S07]  /*0590*/  LEPC R20, `(.L_x_4) ;  /* 0x000000001014794e */ /* 0x000fce0000000000 */
[----:B0-----:R-:W-:Y:S05]  /*05a0*/  CALL.ABS.NOINC R8 ;  /* 0x0000000008007343 */ /* 0x001fea0003c00000 */
.L_x_4:
        /* <DEDUP_REMOVED lines=12> */
[----:B-----5:R-:W-:Y:S01]  /*0670*/  IMAD.U32 R4, RZ, RZ, UR4 ;  /* 0x00000004ff047e24 */ /* 0x020fe2000f8e00ff */
[----:B------:R-:W-:Y:S02]  /*0680*/  MOV R5, UR5 ;  /* 0x0000000500057c02 */ /* 0x000fe40008000f00 */
[----:B--2---:R0:W-:Y:S04]  /*0690*/  STL [R1+0x8], R0 ;  /* 0x0000080001007387 */ /* 0x0041e80000100800 */
[----:B---3--:R0:W-:Y:S04]  /*06a0*/  STL [R1+0x18], R10 ;  /* 0x0000180a01007387 */ /* 0x0081e80000100800 */
[----:B-1--4-:R0:W-:Y:S02]  /*06b0*/  STL [R1+0x28], R12 ;  /* 0x0000280c01007387 */ /* 0x0121e40000100800 */
[----:B------:R-:W-:-:S07]  /*06c0*/  LEPC R20, `(.L_x_5) ;  /* 0x000000001014794e */ /* 0x000fce0000000000 */
[----:B0-----:R-:W-:Y:S05]  /*06d0*/  CALL.ABS.NOINC R8 ;  /* 0x0000000008007343 */ /* 0x001fea0003c00000 */
.L_x_5:
        /* <DEDUP_REMOVED lines=19> */
.L_x_6:
[----:B------:R-:W2:Y:S04]  /*0810*/  LDG.E R0, desc[UR36][R30.64] ;  /* 0x000000241e007981 */ /* 0x000ea8000c1e1900 */
[----:B------:R-:W3:Y:S04]  /*0820*/  LDG.E R10, desc[UR36][R30.64+0x4] ;  /* 0x000004241e0a7981 */ /* 0x000ee8000c1e1900 */
[----:B------:R-:W4:Y:S01]  /*0830*/  LDG.E R12, desc[UR36][R30.64+0x8] ;  /* 0x000008241e0c7981 */ /* 0x000f22000c1e1900 */
[----:B------:R-:W-:Y:S01]  /*0840*/  IADD3 R16, P0, PT, R25, 0x7, RZ ;  /* 0x0000000719107810 */ /* 0x000fe20007f1e0ff */
[----:B------:R0:W1:Y:S01]  /*0850*/  LDC.64 R8, c[0x4][R2] ;  /* 0x0100000002087b82 */ /* 0x0000620000000a00 */
[----:B------:R-:W5:Y:S01]  /*0860*/  LDCU.64 UR4, c[0x4][0x8] ;  /* 0x01000100ff0477ac */ /* 0x000f620008000a00 */
[----:B------:R0:W-:Y:S01]  /*0870*/  STL.64 [R1], R28 ;  /* 0x0000001c01007387 */ /* 0x0001e20000100a00 */
[----:B------:R-:W-:Y:S01]  /*0880*/  IADD3.X R17, PT, PT, RZ, R24, RZ, P0, !PT ;  /* 0x00000018ff117210 */ /* 0x000fe200007fe4ff */
[----:B------:R-:W-:-:S02]  /*0890*/  IMAD.MOV.U32 R6, RZ, RZ, R23 ;  /* 0x000000ffff067224 */ /* 0x000fc400078e0017 */
        /* <DEDUP_REMOVED lines=10> */
.L_x_7:
[----:B------:R-:W2:Y:S04]  /*0940*/  LDG.E R0, desc[UR36][R30.64+0x4] ;  /* 0x000004241e007981 */ /* 0x000ea8000c1e1900 */
[----:B------:R-:W3:Y:S04]  /*0950*/  LDG.E R8, desc[UR36][R30.64+0x8] ;  /* 0x000008241e087981 */ /* 0x000ee8000c1e1900 */
[----:B------:R-:W4:Y:S01]  /*0960*/  LDG.E R10, desc[UR36][R30.64+0xc] ;  /* 0x00000c241e0a7981 */ /* 0x000f22000c1e1900 */
[----:B------:R-:W-:Y:S01]  /*0970*/  IADD3 R28, P0, PT, R25, 0x8, RZ ;  /* 0x00000008191c7810 */ /* 0x000fe20007f1e0ff */
[----:B------:R-:W0:Y:S01]  /*0980*/  LDC.64 R2, c[0x4][R2] ;  /* 0x0100000002027b82 */ /* 0x000e220000000a00 */
[----:B------:R-:W1:Y:S01]  /*0990*/  LDCU.64 UR4, c[0x4][0x8] ;  /* 0x01000100ff0477ac */ /* 0x000e620008000a00 */
[----:B------:R0:W-:Y:S01]  /*09a0*/  STL.64 [R1], R18 ;  /* 0x0000001201007387 */ /* 0x0001e20000100a00 */
[----:B------:R-:W-:Y:S01]  /*09b0*/  MOV R6, R23 ;  /* 0x0000001700067202 */ /* 0x000fe20000000f00 */
[----:B------:R-:W-:-:S02]  /*09c0*/  IMAD.X R29, RZ, RZ, R24, P0 ;  /* 0x000000ffff1d7224 */ /* 0x000fc400000e0618 */
[----:B------:R0:W-:Y:S01]  /*09d0*/  STL.64 [R1+0x10], R16 ;  /* 0x0000101001007387 */ /* 0x0001e20000100a00 */
[----:B------:R-:W-:-:S03]  /*09e0*/  IMAD.MOV.U32 R7, RZ, RZ, R22 ;  /* 0x000000ffff077224 */ /* 0x000fc600078e0016 */
[----:B------:R0:W-:Y:S01]  /*09f0*/  STL.64 [R1+0x20], R28 ;  /* 0x0000201c01007387 */ /* 0x0001e20000100a00 */
[----:B-1----:R-:W-:Y:S02]  /*0a00*/  IMAD.U32 R4, RZ, RZ, UR4 ;  /* 0x00000004ff047e24 */ /* 0x002fe4000f8e00ff */
[----:B------:R-:W-:Y:S01]  /*0a10*/  IMAD.U32 R5, RZ, RZ, UR5 ;  /* 0x00000005ff057e24 */ /* 0x000fe2000f8e00ff */
[----:B--2---:R1:W-:Y:S04]  /*0a20*/  STL [R1+0x8], R0 ;  /* 0x0000080001007387 */ /* 0x0043e80000100800 */
[----:B---3--:R1:W-:Y:S04]  /*0a30*/  STL [R1+0x18], R8 ;  /* 0x0000180801007387 */ /* 0x0083e80000100800 */
[----:B0---4-:R1:W-:Y:S02]  /*0a40*/  STL [R1+0x28], R10 ;  /* 0x0000280a01007387 */ /* 0x0113e40000100800 */
[----:B------:R-:W-:-:S07]  /*0a50*/  LEPC R20, `(.L_x_8) ;  /* 0x000000001014794e */ /* 0x000fce0000000000 */
[----:B-1----:R-:W-:Y:S05]  /*0a60*/  CALL.ABS.NOINC R2 ;  /* 0x0000000002007343 */ /* 0x002fea0003c00000 */
.L_x_8:
[----:B------:R-:W2:Y:S04]  /*0a70*/  LDG.E R0, desc[UR36][R30.64+0x8] ;  /* 0x000008241e007981 */ /* 0x000ea8000c1e1900 */
[----:B------:R-:W3:Y:S04]  /*0a80*/  LDG.E R2, desc[UR36][R30.64+0xc] ;  /* 0x00000c241e027981 */ /* 0x000ee8000c1e1900 */
[----:B------:R-:W4:Y:S01]  /*0a90*/  LDG.E R8, desc[UR36][R30.64+0x10] ;  /* 0x000010241e087981 */ /* 0x000f22000c1e1900 */
[----:B------:R-:W-:Y:S01]  /*0aa0*/  IADD3 R10, P0, PT, R25, 0x9, RZ ;  /* 0x00000009190a7810 */ /* 0x000fe20007f1e0ff */
[----:B------:R-:W-:Y:S01]  /*0ab0*/  IMAD.MOV.U32 R12, RZ, RZ, R28 ;  /* 0x000000ffff0c7224 */ /* 0x000fe200078e001c */
[----:B------:R-:W-:Y:S01]  /*0ac0*/  MOV R14, 0x0 ;  /* 0x00000000000e7802 */ /* 0x000fe20000000f00 */
[----:B------:R-:W-:Y:S01]  /*0ad0*/  IMAD.MOV.U32 R13, RZ, RZ, R29 ;  /* 0x000000ffff0d7224 */ /* 0x000fe200078e001d */
[----:B------:R0:W-:Y:S01]  /*0ae0*/  STL.64 [R1], R16 ;  /* 0x0000001001007387 */ /* 0x0001e20000100a00 */
[----:B------:R-:W-:Y:S01]  /*0af0*/  IMAD.X R11, RZ, RZ, R24, P0 ;  /* 0x000000ffff0b7224 */ /* 0x000fe200000e0618 */
[----:B------:R-:W1:Y:S01]  /*0b00*/  LDCU.64 UR4, c[0x4][0x8] ;  /* 0x01000100ff0477ac */ /* 0x000e620008000a00 */
[----:B------:R-:W-:Y:S01]  /*0b10*/  IMAD.MOV.U32 R6, RZ, RZ, R23 ;  /* 0x000000ffff067224 */ /* 0x000fe200078e0017 */
[----:B------:R0:W-:Y:S01]  /*0b20*/  STL.64 [R1+0x10], R12 ;  /* 0x0000100c01007387 */ /* 0x0001e20000100a00 */
[----:B------:R-:W0:Y:S01]  /*0b30*/  LDC.64 R14, c[0x4][R14] ;  /* 0x010000000e0e7b82 */ /* 0x000e220000000a00 */
[----:B------:R-:W-:-:S02]  /*0b40*/  MOV R7, R22 ;  /* 0x0000001600077202 */ /* 0x000fc40000000f00 */
        /* <DEDUP_REMOVED lines=8> */
.L_x_9:
[----:B------:R-:W-:Y:S01]  /*0bd0*/  LOP3.LUT R3, R27, 0xfffffff8, RZ, 0xc0, !PT ;  /* 0xfffffff81b037812 */ /* 0x000fe200078ec0ff */
[----:B------:R-:W-:Y:S01]  /*0be0*/  IMAD.MOV.U32 R25, RZ, RZ, R28 ;  /* 0x000000ffff197224 */ /* 0x000fe200078e001c */
[----:B------:R-:W-:Y:S01]  /*0bf0*/  IADD3 R30, P1, PT, R30, 0x20, RZ ;  /* 0x000000201e1e7810 */ /* 0x000fe20007f3e0ff */
[----:B------:R-:W-:Y:S01]  /*0c00*/  IMAD.MOV.U32 R24, RZ, RZ, R29 ;  /* 0x000000ffff187224 */ /* 0x000fe200078e001d */
[----:B------:R-:W-:-:S03]  /*0c10*/  ISETP.NE.U32.AND P0, PT, R28, R3, PT ;  /* 0x000000031c00720c */ /* 0x000fc60003f05070 */
[----:B------:R-:W-:Y:S01]  /*0c20*/  IMAD.X R31, RZ, RZ, R31, P1 ;  /* 0x000000ffff1f7224 */ /* 0x000fe200008e061f */
[----:B------:R-:W-:-:S13]  /*0c30*/  ISETP.NE.AND.EX P0, PT, R29, R26, PT, P0 ;  /* 0x0000001a1d00720c */ /* 0x000fda0003f05300 */
[----:B------:R-:W-:Y:S05]  /*0c40*/  @P0 BRA `(.L_x_10) ;  /* 0xfffffff400600947 */ /* 0x000fea000383ffff */
[----:B------:R-:W-:Y:S05]  /*0c50*/  BSYNC.RECONVERGENT B6 ;  /* 0x0000000000067941 */ /* 0x000fea0003800200 */
.L_x_1:
[----:B------:R-:W-:Y:S02]  /*0c60*/  IMAD.MOV.U32 R25, RZ, RZ, R3 ;  /* 0x000000ffff197224 */ /* 0x000fe400078e0003 */
[----:B------:R-:W-:-:S07]  /*0c70*/  IMAD.MOV.U32 R24, RZ, RZ, R26 ;  /* 0x000000ffff187224 */ /* 0x000fce00078e001a */
.L_x_0:
[----:B------:R-:W-:-:S04]  /*0c80*/  LOP3.LUT R0, R27, 0x7, RZ, 0xc0, !PT ;  /* 0x000000071b007812 */ /* 0x000fc800078ec0ff */
[----:B------:R-:W-:-:S04]  /*0c90*/  ISETP.NE.U32.AND P0, PT, R0, RZ, PT ;  /* 0x000000ff0000720c */ /* 0x000fc80003f05070 */
[----:B------:R-:W-:-:S13]  /*0ca0*/  ISETP.NE.AND.EX P0, PT, RZ, RZ, PT, P0 ;  /* 0x000000ffff00720c */ /* 0x000fda0003f05300 */
[----:B------:R-:W-:Y:S05]  /*0cb0*/  @!P0 EXIT ;  /* 0x000000000000894d */ /* 0x000fea0003800000 */
[----:B------:R-:W-:Y:S02]  /*0cc0*/  ISETP.GE.U32.AND P0, PT, R0, 0x4, PT ;  /* 0x000000040000780c */ /* 0x000fe40003f06070 */
[----:B------:R-:W-:Y:S02]  /*0cd0*/  LOP3.LUT R27, R27, 0x3, RZ, 0xc0, !PT ;  /* 0x000000031b1b7812 */ /* 0x000fe400078ec0ff */
[----:B------:R-:W-:-:S13]  /*0ce0*/  ISETP.GE.U32.AND.EX P0, PT, RZ, RZ, PT, P0 ;  /* 0x000000ffff00720c */ /* 0x000fda0003f06100 */
[----:B------:R-:W-:Y:S05]  /*0cf0*/  @!P0 BRA `(.L_x_11) ;  /* 0x00000004005c8947 */ /* 0x000fea0003800000 */
[----:B------:R-:W0:Y:S02]  /*0d00*/  LDCU.64 UR4, c[0x0][0x380] ;  /* 0x00007000ff0477ac */ /* 0x000e240008000a00 */
[----:B0-----:R-:W-:-:S04]  /*0d10*/  LEA R28, P0, R25, UR4, 0x2 ;  /* 0x00000004191c7c11 */ /* 0x001fc8000f8010ff */
[C---:B------:R-:W-:Y:S01]  /*0d20*/  LEA.HI.X R29, R25.reuse, UR5, R24, 0x2, P0 ;  /* 0x00000005191d7c11 */ /* 0x040fe200080f1418 */
[----:B------:R-:W0:Y:S04]  /*0d30*/  LDCU.64 UR4, c[0x4][0x8] ;  /* 0x01000100ff0477ac */ /* 0x000e280008000a00 */
[----:B------:R-:W2:Y:S04]  /*0d40*/  LDG.E R0, desc[UR36][R28.64] ;  /* 0x000000241c007981 */ /* 0x000ea8000c1e1900 */
[----:B------:R-:W3:Y:S04]  /*0d50*/  LDG.E R10, desc[UR36][R28.64+0x8] ;  /* 0x000008241c0a7981 */ /* 0x000ee8000c1e1900 */
[----:B------:R-:W4:Y:S01]  /*0d60*/  LDG.E R6, desc[UR36][R28.64+0x4] ;  /* 0x000004241c067981 */ /* 0x000f22000c1e1900 */
[----:B------:R-:W-:-:S02]  /*0d70*/  IADD3 R30, P0, PT, R25, 0x2, RZ ;  /* 0x00000002191e7810 */ /* 0x000fc40007f1e0ff */
[----:B------:R-:W-:Y:S02]  /*0d80*/  IADD3 R16, P1, PT, R25, 0x1, RZ ;  /* 0x0000000119107810 */ /* 0x000fe40007f3e0ff */
[----:B------:R-:W-:Y:S01]  /*0d90*/  MOV R2, 0x0 ;  /* 0x0000000000027802 */ /* 0x000fe20000000f00 */
[----:B------:R-:W-:Y:S01]  /*0da0*/  IMAD.X R31, RZ, RZ, R24, P0 ;  /* 0x000000ffff1f7224 */ /* 0x000fe200000e0618 */
[----:B------:R-:W-:Y:S02]  /*0db0*/  IADD3.X R17, PT, PT, RZ, R24, RZ, P1, !PT ;  /* 0x00000018ff117210 */ /* 0x000fe40000ffe4ff */
[----:B------:R1:W1:Y:S02]  /*0dc0*/  LDC.64 R8, c[0x4][R2] ;  /* 0x0100000002087b82 */ /* 0x0002640000000a00 */
[----:B------:R-:W-:Y:S04]  /*0dd0*/  STL.64 [R1+0x20], R30 ;  /* 0x0000201e01007387 */ /* 0x000fe80000100a00 */
[----:B------:R-:W-:Y:S01]  /*0de0*/  STL.64 [R1+0x10], R16 ;  /* 0x0000101001007387 */ /* 0x000fe20000100a00 */
[----:B------:R-:W-:-:S02]  /*0df0*/  IMAD.MOV.U32 R4, RZ, RZ, R25 ;  /* 0x000000ffff047224 */ /* 0x000fc400078e0019 */
[----:B------:R-:W-:Y:S02]  /*0e00*/  IMAD.MOV.U32 R5, RZ, RZ, R24 ;  /* 0x000000ffff057224 */ /* 0x000fe400078e0018 */
[----:B------:R-:W-:-:S03]  /*0e10*/  IMAD.MOV.U32 R7, RZ, RZ, R22 ;  /* 0x000000ffff077224 */ /* 0x000fc600078e0016 */
[----:B------:R0:W-:Y:S02]  /*0e20*/  STL.64 [R1], R4 ;  /* 0x0000000401007387 */ /* 0x0001e40000100a00 */
[----:B0-----:R-:W-:Y:S02]  /*0e30*/  IMAD.U32 R4, RZ, RZ, UR4 ;  /* 0x00000004ff047e24 */ /* 0x001fe4000f8e00ff */
[----:B------:R-:W-:Y:S01]  /*0e40*/  IMAD.U32 R5, RZ, RZ, UR5 ;  /* 0x00000005ff057e24 */ /* 0x000fe2000f8e00ff */
[----:B--2---:R-:W-:Y:S04]  /*0e50*/  STL [R1+0x8], R0 ;  /* 0x0000080001007387 */ /* 0x004fe80000100800 */
[----:B---3--:R-:W-:Y:S04]  /*0e60*/  STL [R1+0x28], R10 ;  /* 0x0000280a01007387 */ /* 0x008fe80000100800 */
[----:B----4-:R0:W-:Y:S02]  /*0e70*/  STL [R1+0x18], R6 ;  /* 0x0000180601007387 */ /* 0x0101e40000100800 */
[----:B01----:R-:W-:-:S07]  /*0e80*/  IMAD.MOV.U32 R6, RZ, RZ, R23 ;  /* 0x000000ffff067224 */ /* 0x003fce00078e0017 */
[----:B------:R-:W-:-:S07]  /*0e90*/  LEPC R20, `(.L_x_12) ;  /* 0x000000001014794e */ /* 0x000fce0000000000 */
[----:B------:R-:W-:Y:S05]  /*0ea0*/  CALL.ABS.NOINC R8 ;  /* 0x0000000008007343 */ /* 0x000fea0003c00000 */
.L_x_12:
        /* <DEDUP_REMOVED lines=19> */
.L_x_13:
[----:B------:R-:W2:Y:S04]  /*0fe0*/  LDG.E R0, desc[UR36][R28.64+0x8] ;  /* 0x000008241c007981 */ /* 0x000ea8000c1e1900 */
[----:B------:R-:W3:Y:S04]  /*0ff0*/  LDG.E R8, desc[UR36][R28.64+0xc] ;  /* 0x00000c241c087981 */ /* 0x000ee8000c1e1900 */
[----:B------:R-:W4:Y:S01]  /*1000*/  LDG.E R10, desc[UR36][R28.64+0x10] ;  /* 0x000010241c0a7981 */ /* 0x000f22000c1e1900 */
[----:B------:R-:W-:Y:S01]  /*1010*/  IADD3 R16, P0, PT, R25, 0x4, RZ ;  /* 0x0000000419107810 */ /* 0x000fe20007f1e0ff */
[----:B------:R-:W0:Y:S01]  /*1020*/  LDC.64 R2, c[0x4][R2] ;  /* 0x0100000002027b82 */ /* 0x000e220000000a00 */
[----:B------:R-:W1:Y:S01]  /*1030*/  LDCU.64 UR4, c[0x4][0x8] ;  /* 0x01000100ff0477ac */ /* 0x000e620008000a00 */
[----:B------:R0:W-:Y:S01]  /*1040*/  STL.64 [R1], R30 ;  /* 0x0000001e01007387 */ /* 0x0001e20000100a00 */
[----:B------:R-:W-:-:S02]  /*1050*/  IMAD.MOV.U32 R6, RZ, RZ, R23 ;  /* 0x000000ffff067224 */ /* 0x000fc400078e0017 */
[----:B------:R-:W-:Y:S01]  /*1060*/  IMAD.X R17, RZ, RZ, R24, P0 ;  /* 0x000000ffff117224 */ /* 0x000fe200000e0618 */
        /* <DEDUP_REMOVED lines=10> */
.L_x_14:
[----:B------:R-:W2:Y:S04]  /*1110*/  LDG.E R0, desc[UR36][R28.64+0xc] ;  /* 0x00000c241c007981 */ /* 0x000ea8000c1e1900 */
[----:B------:R-:W3:Y:S04]  /*1120*/  LDG.E R2, desc[UR36][R28.64+0x10] ;  /* 0x000010241c027981 */ /* 0x000ee8000c1e1900 */
[----:B------:R-:W4:Y:S01]  /*1130*/  LDG.E R8, desc[UR36][R28.64+0x14] ;  /* 0x000014241c087981 */ /* 0x000f22000c1e1900 */
[----:B------:R-:W-:Y:S01]  /*1140*/  IADD3 R10, P0, PT, R25, 0x5, RZ ;  /* 0x00000005190a7810 */ /* 0x000fe20007f1e0ff */
[----:B------:R-:W0:Y:S01]  /*1150*/  LDCU.64 UR4, c[0x4][0x8] ;  /* 0x01000100ff0477ac */ /* 0x000e220008000a00 */
[----:B------:R-:W-:Y:S01]  /*1160*/  MOV R12, 0x0 ;  /* 0x00000000000c7802 */ /* 0x000fe20000000f00 */
[----:B------:R1:W-:Y:S01]  /*1170*/  STL.64 [R1], R18 ;  /* 0x0000001201007387 */ /* 0x0003e20000100a00 */
[----:B------:R-:W-:Y:S01]  /*1180*/  IADD3.X R11, PT, PT, RZ, R24, RZ, P0, !PT ;  /* 0x00000018ff0b7210 */ /* 0x000fe200007fe4ff */
[----:B------:R-:W-:-:S02]  /*1190*/  IMAD.MOV.U32 R6, RZ, RZ, R23 ;  /* 0x000000ffff067224 */ /* 0x000fc400078e0017 */
[----:B------:R1:W-:Y:S01]  /*11a0*/  STL.64 [R1+0x10], R16 ;  /* 0x0000101001007387 */ /* 0x0003e20000100a00 */
[----:B------:R-:W1:Y:S01]  /*11b0*/  LDC.64 R12, c[0x4][R12] ;  /* 0x010000000c0c7b82 */ /* 0x000e620000000a00 */
[----:B------:R-:W-:Y:S02]  /*11c0*/  IMAD.MOV.U32 R7, RZ, RZ, R22 ;  /* 0x000000ffff077224 */ /* 0x000fe400078e0016 */
[----:B------:R1:W-:Y:S01]  /*11d0*/  STL.64 [R1+0x20], R10 ;  /* 0x0000200a01007387 */ /* 0x0003e20000100a00 */
[----:B0-----:R-:W-:Y:S02]  /*11e0*/  IMAD.U32 R4, RZ, RZ, UR4 ;  /* 0x00000004ff047e24 */ /* 0x001fe4000f8e00ff */
[----:B------:R-:W-:Y:S01]  /*11f0*/  IMAD.U32 R5, RZ, RZ, UR5 ;  /* 0x00000005ff057e24 */ /* 0x000fe2000f8e00ff */
[----:B--2---:R0:W-:Y:S04]  /*1200*/  STL [R1+0x8], R0 ;  /* 0x0000080001007387 */ /* 0x0041e80000100800 */
[----:B---3--:R0:W-:Y:S04]  /*1210*/  STL [R1+0x18], R2 ;  /* 0x0000180201007387 */ /* 0x0081e80000100800 */
[----:B-1--4-:R0:W-:Y:S02]  /*1220*/  STL [R1+0x28], R8 ;  /* 0x0000280801007387 */ /* 0x0121e40000100800 */
[----:B------:R-:W-:-:S07]  /*1230*/  LEPC R20, `(.L_x_15) ;  /* 0x000000001014794e */ /* 0x000fce0000000000 */
[----:B0-----:R-:W-:Y:S05]  /*1240*/  CALL.ABS.NOINC R12 ;  /* 0x000000000c007343 */ /* 0x001fea0003c00000 */
.L_x_15:
[----:B------:R-:W-:Y:S02]  /*1250*/  IMAD.MOV.U32 R25, RZ, RZ, R16 ;  /* 0x000000ffff197224 */ /* 0x000fe400078e0010 */
[----:B------:R-:W-:-:S07]  /*1260*/  IMAD.MOV.U32 R24, RZ, RZ, R17 ;  /* 0x000000ffff187224 */ /* 0x000fce00078e0011 */
.L_x_11:
[----:B------:R-:W-:-:S04]  /*1270*/  ISETP.NE.U32.AND P0, PT, R27, RZ, PT ;  /* 0x000000ff1b00720c */ /* 0x000fc80003f05070 */
[----:B------:R-:W-:-:S13]  /*1280*/  ISETP.NE.AND.EX P0, PT, RZ, RZ, PT, P0 ;  /* 0x000000ffff00720c */ /* 0x000fda0003f05300 */
[----:B------:R-:W-:Y:S05]  /*1290*/  @!P0 EXIT ;  /* 0x000000000000894d */ /* 0x000fea0003800000 */
[----:B------:R-:W-:-:S04]  /*12a0*/  ISETP.NE.U32.AND P0, PT, R27, 0x1, PT ;  /* 0x000000011b00780c */ /* 0x000fc80003f05070 */
[----:B------:R-:W-:-:S13]  /*12b0*/  ISETP.NE.AND.EX P0, PT, RZ, RZ, PT, P0 ;  /* 0x000000ffff00720c */ /* 0x000fda0003f05300 */
        /* <DEDUP_REMOVED lines=11> */
[--C-:B------:R-:W-:Y:S02]  /*1370*/  IMAD.X R17, RZ, RZ, R24.reuse, P1 ;  /* 0x000000ffff117224 */ /* 0x100fe400008e0618 */
[----:B------:R-:W-:Y:S01]  /*1380*/  IMAD.X R27, RZ, RZ, R24, P0 ;  /* 0x000000ffff1b7224 */ /* 0x000fe200000e0618 */
[----:B------:R1:W1:Y:S02]  /*1390*/  LDC.64 R8, c[0x4][R2] ;  /* 0x0100000002087b82 */ /* 0x0002640000000a00 */
[----:B------:R-:W-:Y:S04]  /*13a0*/  STL.64 [R1+0x10], R16 ;  /* 0x0000101001007387 */ /* 0x000fe80000100a00 */
[----:B------:R-:W-:Y:S01]  /*13b0*/  STL.64 [R1+0x20], R26 ;  /* 0x0000201a01007387 */ /* 0x000fe20000100a00 */
[----:B------:R-:W-:Y:S01]  /*13c0*/  IMAD.MOV.U32 R4, RZ, RZ, R25 ;  /* 0x000000ffff047224 */ /* 0x000fe200078e0019 */
[----:B------:R-:W-:Y:S01]  /*13d0*/  MOV R5, R24 ;  /* 0x0000001800057202 */ /* 0x000fe20000000f00 */
[----:B------:R-:W-:-:S04]  /*13e0*/  IMAD.MOV.U32 R7, RZ, RZ, R22 ;  /* 0x000000ffff077224 */ /* 0x000fc800078e0016 */
        /* <DEDUP_REMOVED lines=9> */
.L_x_17:
[----:B------:R-:W2:Y:S04]  /*1480*/  LDG.E R0, desc[UR36][R18.64+0x4] ;  /* 0x0000042412007981 */ /* 0x000ea8000c1e1900 */
[----:B------:R-:W3:Y:S04]  /*1490*/  LDG.E R8, desc[UR36][R18.64+0x8] ;  /* 0x0000082412087981 */ /* 0x000ee8000c1e1900 */
[----:B------:R-:W4:Y:S01]  /*14a0*/  LDG.E R10, desc[UR36][R18.64+0xc] ;  /* 0x00000c24120a7981 */ /* 0x000f22000c1e1900 */
[----:B------:R-:W-:Y:S01]  /*14b0*/  IADD3 R12, P0, PT, R25, 0x3, RZ ;  /* 0x00000003190c7810 */ /* 0x000fe20007f1e0ff */
[----:B------:R-:W0:Y:S01]  /*14c0*/  LDC.64 R2, c[0x4][R2] ;  /* 0x0100000002027b82 */ /* 0x000e220000000a00 */
[----:B------:R-:W1:Y:S01]  /*14d0*/  LDCU.64 UR4, c[0x4][0x8] ;  /* 0x01000100ff0477ac */ /* 0x000e620008000a00 */
[----:B------:R0:W-:Y:S01]  /*14e0*/  STL.64 [R1], R16 ;  /* 0x0000001001007387 */ /* 0x0001e20000100a00 */
[----:B------:R-:W-:Y:S01]  /*14f0*/  IADD3.X R13, PT, PT, RZ, R24, RZ, P0, !PT ;  /* 0x00000018ff0d7210 */ /* 0x000fe200007fe4ff */
[----:B------:R-:W-:-:S02]  /*1500*/  IMAD.MOV.U32 R6, RZ, RZ, R23 ;  /* 0x000000ffff067224 */ /* 0x000fc400078e0017 */
        /* <DEDUP_REMOVED lines=10> */
.L_x_18:
[----:B------:R-:W-:Y:S02]  /*15b0*/  IMAD.MOV.U32 R25, RZ, RZ, R26 ;  /* 0x000000ffff197224 */ /* 0x000fe400078e001a */
[----:B------:R-:W-:-:S07]  /*15c0*/  IMAD.MOV.U32 R24, RZ, RZ, R27 ;  /* 0x000000ffff187224 */ /* 0x000fce00078e001b */
.L_x_16:
[----:B------:R-:W0:Y:S02]  /*15d0*/  LDC R0, c[0x0][0x388] ;  /* 0x0000e200ff007b82 */ /* 0x000e240000000800 */
[----:B0-----:R-:W-:-:S04]  /*15e0*/  LOP3.LUT R0, R0, 0x1, RZ, 0xc0, !PT ;  /* 0x0000000100007812 */ /* 0x001fc800078ec0ff */
[----:B------:R-:W-:-:S04]  /*15f0*/  ISETP.NE.U32.AND P0, PT, R0, 0x1, PT ;  /* 0x000000010000780c */ /* 0x000fc80003f05070 */
[----:B------:R-:W-:-:S13]  /*1600*/  ISETP.NE.U32.AND.EX P0, PT, RZ, RZ, PT, P0 ;  /* 0x000000ffff00720c */ /* 0x000fda0003f05100 */
[----:B------:R-:W-:Y:S05]  /*1610*/  @P0 EXIT ;  /* 0x000000000000094d */ /* 0x000fea0003800000 */
[----:B------:R-:W0:Y:S02]  /*1620*/  LDCU.64 UR4, c[0x0][0x380] ;  /* 0x00007000ff0477ac */ /* 0x000e240008000a00 */
[----:B0-----:R-:W-:-:S04]  /*1630*/  LEA R4, P0, R25, UR4, 0x2 ;  /* 0x0000000419047c11 */ /* 0x001fc8000f8010ff */
[C---:B------:R-:W-:Y:S01]  /*1640*/  LEA.HI.X R5, R25.reuse, UR5, R24, 0x2, P0 ;  /* 0x0000000519057c11 */ /* 0x040fe200080f1418 */
[----:B------:R-:W0:Y:S04]  /*1650*/  LDCU.64 UR4, c[0x4][0x8] ;  /* 0x01000100ff0477ac */ /* 0x000e280008000a00 */
[----:B------:R-:W2:Y:S04]  /*1660*/  LDG.E R0, desc[UR36][R4.64] ;  /* 0x0000002404007981 */ /* 0x000ea8000c1e1900 */
[----:B------:R-:W3:Y:S04]  /*1670*/  LDG.E R2, desc[UR36][R4.64+0x4] ;  /* 0x0000042404027981 */ /* 0x000ee8000c1e1900 */
[----:B------:R0:W4:Y:S01]  /*1680*/  LDG.E R8, desc[UR36][R4.64+0x8] ;  /* 0x0000082404087981 */ /* 0x000122000c1e1900 */
[C---:B------:R-:W-:Y:S01]  /*1690*/  IADD3 R10, P1, PT, R25.reuse, 0x1, RZ ;  /* 0x00000001190a7810 */ /* 0x040fe20007f3e0ff */
[----:B------:R-:W-:Y:S01]  /*16a0*/  IMAD.MOV.U32 R6, RZ, RZ, R23 ;  /* 0x000000ffff067224 */ /* 0x000fe200078e0017 */
[C---:B------:R-:W-:Y:S01]  /*16b0*/  IADD3 R12, P0, PT, R25.reuse, 0x2, RZ ;  /* 0x00000002190c7810 */ /* 0x040fe20007f1e0ff */
[----:B------:R-:W-:Y:S01]  /*16c0*/  IMAD.MOV.U32 R7, RZ, RZ, R22 ;  /* 0x000000ffff077224 */ /* 0x000fe200078e0016 */
[-C--:B------:R-:W-:Y:S01]  /*16d0*/  LOP3.LUT R25, R25, R24.reuse, RZ, 0x3c, !PT ;  /* 0x0000001819197212 */ /* 0x080fe200078e3cff */
[----:B------:R-:W-:Y:S01]  /*16e0*/  IMAD.X R11, RZ, RZ, R24, P1 ;  /* 0x000000ffff0b7224 */ /* 0x000fe200008e0618 */
[----:B------:R-:W-:-:S02]  /*16f0*/  IADD3.X R13, PT, PT, RZ, R24, RZ, P0, !PT ;  /* 0x00000018ff0d7210 */ /* 0x000fc400007fe4ff */
[C---:B------:R-:W-:Y:S01]  /*1700*/  LOP3.LUT R24, R25.reuse, R24, RZ, 0x3c, !PT ;  /* 0x0000001819187212 */ /* 0x040fe200078e3cff */
[----:B0-----:R-:W-:Y:S01]  /*1710*/  IMAD.U32 R4, RZ, RZ, UR4 ;  /* 0x00000004ff047e24 */ /* 0x001fe2000f8e00ff */
[----:B------:R-:W-:Y:S01]  /*1720*/  MOV R3, 0x0 ;  /* 0x0000000000037802 */ /* 0x000fe20000000f00 */
[----:B------:R0:W-:Y:S01]  /*1730*/  STL.64 [R1+0x20], R12 ;  /* 0x0000200c01007387 */ /* 0x0001e20000100a00 */
[----:B------:R-:W-:Y:S01]  /*1740*/  LOP3.LUT R25, R25, R24, RZ, 0x3c, !PT ;  /* 0x0000001819197212 */ /* 0x000fe200078e3cff */
[----:B------:R-:W-:Y:S01]  /*1750*/  IMAD.U32 R5, RZ, RZ, UR5 ;  /* 0x00000005ff057e24 */ /* 0x000fe2000f8e00ff */
[----:B------:R0:W1:Y:S01]  /*1760*/  LDC.64 R14, c[0x4][R3] ;  /* 0x01000000030e7b82 */ /* 0x0000620000000a00 */
[----:B------:R0:W-:Y:S04]  /*1770*/  STL.64 [R1+0x10], R10 ;  /* 0x0000100a01007387 */ /* 0x0001e80000100a00 */
[----:B------:R0:W-:Y:S04]  /*1780*/  STL.64 [R1], R24 ;  /* 0x0000001801007387 */ /* 0x0001e80000100a00 */
[----:B--2---:R0:W-:Y:S04]  /*1790*/  STL [R1+0x8], R0 ;  /* 0x0000080001007387 */ /* 0x0041e80000100800 */
[----:B---3--:R0:W-:Y:S04]  /*17a0*/  STL [R1+0x18], R2 ;  /* 0x0000180201007387 */ /* 0x0081e80000100800 */
[----:B-1--4-:R0:W-:Y:S02]  /*17b0*/  STL [R1+0x28], R8 ;  /* 0x0000280801007387 */ /* 0x0121e40000100800 */
[----:B------:R-:W-:-:S07]  /*17c0*/  LEPC R20, `(.L_x_19) ;  /* 0x000000001014794e */ /* 0x000fce0000000000 */
[----:B0-----:R-:W-:Y:S05]  /*17d0*/  CALL.ABS.NOINC R14 ;  /* 0x000000000e007343 */ /* 0x001fea0003c00000 */
.L_x_19:
[----:B------:R-:W-:Y:S05]  /*17e0*/  EXIT ;  /* 0x000000000000794d */ /* 0x000fea0003800000 */
.L_x_20:
[----:B------:R-:W-:-:S00]  /*17f0*/  BRA `(.L_x_20) ;  /* 0xfffffffc00fc7947 */ /* 0x000fc0000383ffff */
[----:B------:R-:W-:-:S00]  /*1800*/  NOP ;  /* 0x0000000000007918 */ /* 0x000fc00000000000 */
[----:B------:R-:W-:-:S00]  /*1810*/  NOP ;  /* 0x0000000000007918 */ /* 0x000fc00000000000 */
[----:B------:R-:W-:-:S00]  /*1820*/  NOP ;  /* 0x0000000000007918 */ /* 0x000fc00000000000 */
[----:B------:R-:W-:-:S00]  /*1830*/  NOP ;  /* 0x0000000000007918 */ /* 0x000fc00000000000 */
[----:B------:R-:W-:-:S00]  /*1840*/  NOP ;  /* 0x0000000000007918 */ /* 0x000fc00000000000 */
[----:B------:R-:W-:-:S00]  /*1850*/  NOP ;  /* 0x0000000000007918 */ /* 0x000fc00000000000 */
[----:B------:R-:W-:-:S00]  /*1860*/  NOP ;  /* 0x0000000000007918 */ /* 0x000fc00000000000 */
[----:B------:R-:W-:-:S00]  /*1870*/  NOP ;  /* 0x0000000000007918 */ /* 0x000fc00000000000 */
.L_x_21:


//--------------------- .nv.global.init           --------------------------
	.section	.nv.global.init,"aw",@progbits
.nv.global.init:
	.type		$str,@object
	.size		$str,(.L_0 - $str)
$str:
        /*0000*/ 	.byte	0x6d, 0x65, 0x6d, 0x5b, 0x25, 0x6c, 0x64, 0x5d, 0x3a, 0x20, 0x25, 0x64, 0x2c, 0x20, 0x6d, 0x65
        /*0010*/ 	.byte	0x6d, 0x5b, 0x25, 0x6c, 0x64, 0x5d, 0x3a, 0x20, 0x25, 0x64, 0x2c, 0x20, 0x6d, 0x65, 0x6d, 0x5b
        /*0020*/ 	.byte	0x25, 0x6c, 0x64, 0x5d, 0x3a, 0x20, 0x25, 0x64, 0x0a, 0x00
.L_0:


//--------------------- .nv.shared.reserved.0     --------------------------
	.section	.nv.shared.reserved.0,"aw",@nobits
	.weak		__nv_reservedSMEM_offset_0_alias
	.size		__nv_reservedSMEM_offset_0_alias, 0, 64
	.other		__nv_reservedSMEM_offset_0_alias,@"STO_CUDA_RESERVED_SHARED STV_DEFAULT"
__nv_reservedSMEM_offset_0_alias:
	.zero		0
	.zero		64


//--------------------- .nv.constant0._Z16print_dev_memoryPim --------------------------
	.section	.nv.constant0._Z16print_dev_memoryPim,"a",@progbits
	.sectionflags	@""
	.align	4
.nv.constant0._Z16print_dev_memoryPim:
	.zero		912


//--------------------- SYMBOLS --------------------------

	.type		.nv.reservedSmem.offset0,@object
	.size		.nv.reservedSmem.offset0,0x4
	.type		vprintf,@function
